//
// Generated by NVIDIA NVVM Compiler
//
// Compiler Build ID: CL-36424714
// Cuda compilation tools, release 13.0, V13.0.88
// Based on NVVM 20.0.0
//

.version 9.0
.target sm_100
.address_size 64

	// .globl	_Z44printSuccessForCorrectExecutionConfigurationv
.extern .func  (.param .b32 func_retval0) vprintf
(
	.param .b64 vprintf_param_0,
	.param .b64 vprintf_param_1
)
;
.global .align 1 .b8 $str[10] = {83, 117, 99, 99, 101, 115, 115, 33, 10};
.global .align 1 .b8 $str$1[59] = {70, 97, 105, 108, 117, 114, 101, 46, 32, 85, 112, 100, 97, 116, 101, 32, 116, 104, 101, 32, 101, 120, 101, 99, 117, 116, 105, 111, 110, 32, 99, 111, 110, 102, 105, 103, 117, 114, 97, 116, 105, 111, 110, 32, 97, 115, 32, 110, 101, 99, 101, 115, 115, 97, 114, 121, 46, 10};

.visible .entry _Z44printSuccessForCorrectExecutionConfigurationv()
{
	.reg .pred 	%p<2>;
	.reg .b32 	%r<7>;
	.reg .b64 	%rd<5>;

	mov.u32 	%r1, %tid.x;
	mov.u32 	%r2, %ctaid.x;
	setp.ne.s32 	%p1, %r1, %r2;
	@%p1 bra 	$L__BB0_2;
	mov.u64 	%rd3, $str;
	cvta.global.u64 	%rd4, %rd3;
	{ // callseq 1, 0
	.param .b64 param0;
	st.param.b64 	[param0], %rd4;
	.param .b64 param1;
	st.param.b64 	[param1], 0;
	.param .b32 retval0;
	call.uni (retval0), 
	vprintf, 
	(
	param0, 
	param1
	);
	ld.param.b32 	%r5, [retval0];
	} // callseq 1
	bra.uni 	$L__BB0_3;
$L__BB0_2:
	mov.u64 	%rd1, $str$1;
	cvta.global.u64 	%rd2, %rd1;
	{ // callseq 0, 0
	.param .b64 param0;
	st.param.b64 	[param0], %rd2;
	.param .b64 param1;
	st.param.b64 	[param1], 0;
	.param .b32 retval0;
	call.uni (retval0), 
	vprintf, 
	(
	param0, 
	param1
	);
	ld.param.b32 	%r3, [retval0];
	} // callseq 0
$L__BB0_3:
	ret;

}


// ===== COMPILED SASS (sm_100) =====

	.target	sm_100

	.elftype	@"ET_EXEC"


//--------------------- .note.nv.tkinfo           --------------------------
	.section	.note.nv.tkinfo,"",@"SHT_NOTE"
	.sectionflags	@"SHF_NOTE_NV_TKINFO"
	.tkinfo
        /*0018*/ 	.word	0x00000002
        /*0030*/ 	.string	""
        /*0030*/ 	.string	"ptxas"
        /*0030*/ 	.string	"Cuda compilation tools, release 13.0, V13.0.88"
        /*0030*/ 	.string	"Build cuda_13.0.r13.0/compiler.36424714_0"
        /*0030*/ 	.string	"-arch sm_100 -m 64 "



//--------------------- .note.nv.cuinfo           --------------------------
	.section	.note.nv.cuinfo,"",@"SHT_NOTE"
	.sectionflags	@"SHF_NOTE_NV_CUINFO"
        /*0018*/ 	.short	0x0002
        /*001a*/ 	.short	0x0064
        /*001c*/ 	.short	0x0082
	.zero		2


//--------------------- .nv.info                  --------------------------
	.section	.nv.info,"",@"SHT_CUDA_INFO"
	.align	4


	//----- nvinfo : EIATTR_REGCOUNT
	.align		4
        /*0000*/ 	.byte	0x04, 0x2f
        /*0002*/ 	.short	(.L_3 - .L_2)
	.align		4
.L_2:
        /*0004*/ 	.word	index@(_Z44printSuccessForCorrectExecutionConfigurationv)
        /*0008*/ 	.word	0x00000018


	//----- nvinfo : EIATTR_FRAME_SIZE
	.align		4
.L_3:
        /*000c*/ 	.byte	0x04, 0x11
        /*000e*/ 	.short	(.L_5 - .L_4)
	.align		4
.L_4:
        /*0010*/ 	.word	index@(_Z44printSuccessForCorrectExecutionConfigurationv)
        /*0014*/ 	.word	0x00000000


	//----- nvinfo : EIATTR_MIN_STACK_SIZE
	.align		4
.L_5:
        /*0018*/ 	.byte	0x04, 0x12
        /*001a*/ 	.short	(.L_7 - .L_6)
	.align		4
.L_6:
        /*001c*/ 	.word	index@(_Z44printSuccessForCorrectExecutionConfigurationv)
        /*0020*/ 	.word	0x00000000
.L_7:


//--------------------- .nv.compat                --------------------------
	.section	.nv.compat,"",@"SHT_CUDA_COMPAT_INFO"
	.align	4
        /*0000*/ 	.byte	0x02, 0x09, 0x00, 0x00, 0x02, 0x02, 0x01, 0x00, 0x02, 0x05, 0x05, 0x00, 0x03, 0x07, 0x01, 0x01
        /*0010*/ 	.byte	0x02, 0x03, 0x00, 0x00, 0x02, 0x06, 0x01, 0x00, 0x04, 0x0b, 0x08, 0x00, 0x09, 0x00, 0x00, 0x00
        /*0020*/ 	.byte	0x00, 0x00, 0x00, 0x00


//--------------------- .nv.info._Z44printSuccessForCorrectExecutionConfigurationv --------------------------
	.section	.nv.info._Z44printSuccessForCorrectExecutionConfigurationv,"",@"SHT_CUDA_INFO"
	.sectionflags	@""
	.align	4


	//----- nvinfo : EIATTR_CUDA_API_VERSION
	.align		4
        /*0000*/ 	.byte	0x04, 0x37
        /*0002*/ 	.short	(.L_9 - .L_8)
.L_8:
        /*0004*/ 	.word	0x00000082


	//----- nvinfo : EIATTR_SPARSE_MMA_MASK
	.align		4
.L_9:
        /*0008*/ 	.byte	0x03, 0x50
        /*000a*/ 	.short	0x0000


	//----- nvinfo : EIATTR_MAXREG_COUNT
	.align		4
        /*000c*/ 	.byte	0x03, 0x1b
        /*000e*/ 	.short	0x00ff


	//----- nvinfo : EIATTR_EXTERNS
	.align		4
        /*0010*/ 	.byte	0x04, 0x0f
        /*0012*/ 	.short	(.L_11 - .L_10)


	//   ....[0]....
	.align		4
.L_10:
        /*0014*/ 	.word	index@(vprintf)


	//----- nvinfo : EIATTR_MERCURY_ISA_VERSION
	.align		4
.L_11:
        /*0018*/ 	.byte	0x03, 0x5f
        /*001a*/ 	.short	0x0101


	//----- nvinfo : EIATTR_VRC_CTA_INIT_COUNT
	.align		4
        /*001c*/ 	.byte	0x02, 0x4a
	.zero		1
	.zero		1


	//----- nvinfo : EIATTR_SYSCALL_OFFSETS
	.align		4
        /*0020*/ 	.byte	0x04, 0x46
        /*0022*/ 	.short	(.L_13 - .L_12)


	//   ....[0]....
.L_12:
        /*0024*/ 	.word	0x000000c0


	//   ....[1]....
        /*0028*/ 	.word	0x00000150


	//----- nvinfo : EIATTR_EXIT_INSTR_OFFSETS
	.align		4
.L_13:
        /*002c*/ 	.byte	0x04, 0x1c
        /*002e*/ 	.short	(.L_15 - .L_14)


	//   ....[0]....
.L_14:
        /*0030*/ 	.word	0x000000d0


	//   ....[1]....
        /*0034*/ 	.word	0x00000160


	//----- nvinfo : EIATTR_CRS_STACK_SIZE
	.align		4
.L_15:
        /*0038*/ 	.byte	0x04, 0x1e
        /*003a*/ 	.short	(.L_17 - .L_16)
.L_16:
        /*003c*/ 	.word	0x00000000


	//----- nvinfo : EIATTR_SW_WAR
	.align		4
.L_17:
        /*0040*/ 	.byte	0x04, 0x36
        /*0042*/ 	.short	(.L_19 - .L_18)
.L_18:
        /*0044*/ 	.word	0x00000008
.L_19:


//--------------------- .nv.callgraph             --------------------------
	.section	.nv.callgraph,"",@"SHT_CUDA_CALLGRAPH"
	.align	4
	.sectionentsize	8
	.align		4
        /*0000*/ 	.word	0x00000000
	.align		4
        /*0004*/ 	.word	0xffffffff
	.align		4
        /*0008*/ 	.word	index@(_Z44printSuccessForCorrectExecutionConfigurationv)
	.align		4
        /*000c*/ 	.word	index@(vprintf)
	.align		4
        /*0010*/ 	.word	0x00000000
	.align		4
        /*0014*/ 	.word	0xfffffffe
	.align		4
        /*0018*/ 	.word	0x00000000
	.align		4
        /*001c*/ 	.word	0xfffffffd
	.align		4
        /*0020*/ 	.word	0x00000000
	.align		4
        /*0024*/ 	.word	0xfffffffc


//--------------------- .nv.constant4             --------------------------
	.section	.nv.constant4,"a",@progbits
	.align	8
	.align		8
.nv.constant4:
        /*0000*/ 	.dword	vprintf
	.align		8
        /*0008*/ 	.dword	$str
	.align		8
        /*0010*/ 	.dword	$str$1


//--------------------- .text._Z44printSuccessForCorrectExecutionConfigurationv --------------------------
	.section	.text._Z44printSuccessForCorrectExecutionConfigurationv,"ax",@progbits
	.align	128
        .global         _Z44printSuccessForCorrectExecutionConfigurationv
        .type           _Z44printSuccessForCorrectExecutionConfigurationv,@function
        .size           _Z44printSuccessForCorrectExecutionConfigurationv,(.L_x_4 - _Z44printSuccessForCorrectExecutionConfigurationv)
        .other          _Z44printSuccessForCorrectExecutionConfigurationv,@"STO_CUDA_ENTRY STV_DEFAULT"
_Z44printSuccessForCorrectExecutionConfigurationv:
.text._Z44printSuccessForCorrectExecutionConfigurationv:
[----:B------:R-:W0:Y:S01]  /*0000*/  LDC R1, c[0x0][0x37c] ;  /* 0x0000df00ff017b82 */ /* 0x000e220000000800 */
[----:B------:R-:W1:Y:S07]  /*0010*/  S2R R0, SR_TID.X ;  /* 0x0000000000007919 */ /* 0x000e6e0000002100 */
[----:B------:R-:W1:Y:S02]  /*0020*/  S2UR UR4, SR_CTAID.X ;  /* 0x00000000000479c3 */ /* 0x000e640000002500 */
[----:B-1----:R-:W-:-:S13]  /*0030*/  ISETP.NE.AND P0, PT, R0, UR4, PT ;  /* 0x0000000400007c0c */ /* 0x002fda000bf05270 */
[----:B------:R-:W-:Y:S05]  /*0040*/  @P0 BRA `(.L_x_0) ;  /* 0x0000000000240947 */ /* 0x000fea0003800000 */
[----:B------:R-:W-:Y:S01]  /*0050*/  MOV R0, 0x0 ;  /* 0x0000000000007802 */ /* 0x000fe20000000f00 */
[----:B------:R-:W1:Y:S01]  /*0060*/  LDCU.64 UR4, c[0x4][0x8] ;  /* 0x01000100ff0477ac */ /* 0x000e620008000a00 */
[----:B------:R-:W-:Y:S02]  /*0070*/  CS2R R6, SRZ ;  /* 0x0000000000067805 */ /* 0x000fe4000001ff00 */
[----:B------:R2:W3:Y:S01]  /*0080*/  LDC.64 R2, c[0x4][R0] ;  /* 0x0100000000027b82 */ /* 0x0004e20000000a00 */
[----:B-1----:R-:W-:Y:S02]  /*0090*/  IMAD.U32 R4, RZ, RZ, UR4 ;  /* 0x00000004ff047e24 */ /* 0x002fe4000f8e00ff */
[----:B--2---:R-:W-:-:S07]  /*00a0*/  IMAD.U32 R5, RZ, RZ, UR5 ;  /* 0x00000005ff057e24 */ /* 0x004fce000f8e00ff */
[----:B------:R-:W-:-:S07]  /*00b0*/  LEPC R20, `(.L_x_1) ;  /* 0x000000001014794e */ /* 0x000fce0000000000 */
[----:B0--3--:R-:W-:Y:S05]  /*00c0*/  CALL.ABS.NOINC R2 ;  /* 0x0000000002007343 */ /* 0x009fea0003c00000 */
.L_x_1:
[----:B------:R-:W-:Y:S05]  /*00d0*/  EXIT ;  /* 0x000000000000794d */ /* 0x000fea0003800000 */
.L_x_0:
        /* <DEDUP_REMOVED lines=8> */
.L_x_2:
[----:B------:R-:W-:Y:S05]  /*0160*/  EXIT ;  /* 0x000000000000794d */ /* 0x000fea0003800000 */
.L_x_3:
[----:B------:R-:W-:-:S00]  /*0170*/  BRA `(.L_x_3) ;  /* 0xfffffffc00fc7947 */ /* 0x000fc0000383ffff */
[----:B------:R-:W-:-:S00]  /*0180*/  NOP ;  /* 0x0000000000007918 */ /* 0x000fc00000000000 */
[----:B------:R-:W-:-:S00]  /*0190*/  NOP ;  /* 0x0000000000007918 */ /* 0x000fc00000000000 */
[----:B------:R-:W-:-:S00]  /*01a0*/  NOP ;  /* 0x0000000000007918 */ /* 0x000fc00000000000 */
[----:B------:R-:W-:-:S00]  /*01b0*/  NOP ;  /* 0x0000000000007918 */ /* 0x000fc00000000000 */
[----:B------:R-:W-:-:S00]  /*01c0*/  NOP ;  /* 0x0000000000007918 */ /* 0x000fc00000000000 */
[----:B------:R-:W-:-:S00]  /*01d0*/  NOP ;  /* 0x0000000000007918 */ /* 0x000fc00000000000 */
[----:B------:R-:W-:-:S00]  /*01e0*/  NOP ;  /* 0x0000000000007918 */ /* 0x000fc00000000000 */
[----:B------:R-:W-:-:S00]  /*01f0*/  NOP ;  /* 0x0000000000007918 */ /* 0x000fc00000000000 */
.L_x_4:


//--------------------- .nv.global.init           --------------------------
	.section	.nv.global.init,"aw",@progbits
.nv.global.init:
	.type		$str,@object
	.size		$str,($str$1 - $str)
$str:
        /*0000*/ 	.byte	0x53, 0x75, 0x63, 0x63, 0x65, 0x73, 0x73, 0x21, 0x0a, 0x00
	.type		$str$1,@object
	.size		$str$1,(.L_1 - $str$1)
$str$1:
        /*000a*/ 	.byte	0x46, 0x61, 0x69, 0x6c, 0x75, 0x72, 0x65, 0x2e, 0x20, 0x55, 0x70, 0x64, 0x61, 0x74, 0x65, 0x20
        /*001a*/ 	.byte	0x74, 0x68, 0x65, 0x20, 0x65, 0x78, 0x65, 0x63, 0x75, 0x74, 0x69, 0x6f, 0x6e, 0x20, 0x63, 0x6f
        /*002a*/ 	.byte	0x6e, 0x66, 0x69, 0x67, 0x75, 0x72, 0x61, 0x74, 0x69, 0x6f, 0x6e, 0x20, 0x61, 0x73, 0x20, 0x6e
        /*003a*/ 	.byte	0x65, 0x63, 0x65, 0x73, 0x73, 0x61, 0x72, 0x79, 0x2e, 0x0a, 0x00
.L_1:


//--------------------- .nv.shared.reserved.0     --------------------------
	.section	.nv.shared.reserved.0,"aw",@nobits
	.weak		__nv_reservedSMEM_offset_0_alias
	.size		__nv_reservedSMEM_offset_0_alias, 0, 64
	.other		__nv_reservedSMEM_offset_0_alias,@"STO_CUDA_RESERVED_SHARED STV_DEFAULT"
__nv_reservedSMEM_offset_0_alias:
	.zero		0
	.zero		64


//--------------------- .nv.constant0._Z44printSuccessForCorrectExecutionConfigurationv --------------------------
	.section	.nv.constant0._Z44printSuccessForCorrectExecutionConfigurationv,"a",@progbits
	.sectionflags	@""
	.align	4
.nv.constant0._Z44printSuccessForCorrectExecutionConfigurationv:
	.zero		896


//--------------------- SYMBOLS --------------------------

	.type		.nv.reservedSmem.offset0,@object
	.size		.nv.reservedSmem.offset0,0x4
	.type		vprintf,@function
